//
// Generated by NVIDIA NVVM Compiler
//
// Compiler Build ID: CL-36424714
// Cuda compilation tools, release 13.0, V13.0.88
// Based on NVVM 20.0.0
//

.version 9.0
.target sm_100
.address_size 64

	// .globl	_Z12MatMulKernelPfS_S_jjj

.visible .entry _Z12MatMulKernelPfS_S_jjj(
	.param .u64 .ptr .align 1 _Z12MatMulKernelPfS_S_jjj_param_0,
	.param .u64 .ptr .align 1 _Z12MatMulKernelPfS_S_jjj_param_1,
	.param .u64 .ptr .align 1 _Z12MatMulKernelPfS_S_jjj_param_2,
	.param .u32 _Z12MatMulKernelPfS_S_jjj_param_3,
	.param .u32 _Z12MatMulKernelPfS_S_jjj_param_4,
	.param .u32 _Z12MatMulKernelPfS_S_jjj_param_5
)
{
	.reg .pred 	%p<14>;
	.reg .b32 	%r<93>;
	.reg .b32 	%f<55>;
	.reg .b64 	%rd<69>;

	ld.param.u64 	%rd5, [_Z12MatMulKernelPfS_S_jjj_param_0];
	ld.param.u64 	%rd6, [_Z12MatMulKernelPfS_S_jjj_param_1];
	ld.param.u64 	%rd4, [_Z12MatMulKernelPfS_S_jjj_param_2];
	ld.param.u32 	%r46, [_Z12MatMulKernelPfS_S_jjj_param_3];
	ld.param.u32 	%r44, [_Z12MatMulKernelPfS_S_jjj_param_4];
	ld.param.u32 	%r45, [_Z12MatMulKernelPfS_S_jjj_param_5];
	cvta.to.global.u64 	%rd1, %rd6;
	cvta.to.global.u64 	%rd2, %rd5;
	mov.u32 	%r47, %ntid.y;
	mov.u32 	%r48, %ctaid.y;
	mov.u32 	%r49, %tid.y;
	mad.lo.s32 	%r1, %r47, %r48, %r49;
	mov.u32 	%r50, %ntid.x;
	mov.u32 	%r51, %ctaid.x;
	mul.lo.s32 	%r2, %r50, %r51;
	mov.u32 	%r3, %tid.x;
	add.s32 	%r4, %r2, %r3;
	setp.ge.u32 	%p1, %r1, %r46;
	setp.ge.u32 	%p2, %r4, %r45;
	or.pred  	%p3, %p1, %p2;
	setp.eq.s32 	%p4, %r44, 0;
	or.pred  	%p5, %p3, %p4;
	@%p5 bra 	$L__BB0_12;
	cvta.to.global.u64 	%rd7, %rd4;
	mul.lo.s32 	%r5, %r44, %r1;
	mad.lo.s32 	%r53, %r45, %r1, %r4;
	mul.wide.u32 	%rd8, %r53, 4;
	add.s64 	%rd3, %rd7, %rd8;
	ld.global.f32 	%f52, [%rd3];
	add.s32 	%r54, %r44, -1;
	and.b32  	%r6, %r44, 7;
	setp.lt.u32 	%p6, %r54, 7;
	mov.b32 	%r91, 0;
	@%p6 bra 	$L__BB0_4;
	and.b32  	%r91, %r44, -8;
	neg.s32 	%r89, %r91;
	add.s32 	%r55, %r3, %r45;
	add.s32 	%r88, %r55, %r2;
	shl.b32 	%r10, %r45, 3;
	shl.b32 	%r56, %r45, 1;
	add.s32 	%r87, %r4, %r56;
	mad.lo.s32 	%r86, %r45, 3, %r4;
	shl.b32 	%r57, %r45, 2;
	add.s32 	%r85, %r4, %r57;
	mad.lo.s32 	%r84, %r45, 5, %r4;
	mad.lo.s32 	%r83, %r45, 6, %r4;
	mad.lo.s32 	%r82, %r45, 7, %r4;
	add.s32 	%r80, %r5, 3;
	mov.u32 	%r81, %r4;
$L__BB0_3:
	.pragma "nounroll";
	add.s32 	%r58, %r80, -3;
	mul.wide.u32 	%rd9, %r58, 4;
	add.s64 	%rd10, %rd2, %rd9;
	ld.global.f32 	%f9, [%rd10];
	mul.wide.u32 	%rd11, %r81, 4;
	add.s64 	%rd12, %rd1, %rd11;
	ld.global.f32 	%f10, [%rd12];
	fma.rn.f32 	%f11, %f9, %f10, %f52;
	st.global.f32 	[%rd3], %f11;
	add.s32 	%r59, %r80, -2;
	mul.wide.u32 	%rd13, %r59, 4;
	add.s64 	%rd14, %rd2, %rd13;
	ld.global.f32 	%f12, [%rd14];
	mul.wide.u32 	%rd15, %r88, 4;
	add.s64 	%rd16, %rd1, %rd15;
	ld.global.f32 	%f13, [%rd16];
	fma.rn.f32 	%f14, %f12, %f13, %f11;
	st.global.f32 	[%rd3], %f14;
	add.s32 	%r60, %r80, -1;
	mul.wide.u32 	%rd17, %r60, 4;
	add.s64 	%rd18, %rd2, %rd17;
	ld.global.f32 	%f15, [%rd18];
	mul.wide.u32 	%rd19, %r87, 4;
	add.s64 	%rd20, %rd1, %rd19;
	ld.global.f32 	%f16, [%rd20];
	fma.rn.f32 	%f17, %f15, %f16, %f14;
	st.global.f32 	[%rd3], %f17;
	add.s32 	%r61, %r80, 4;
	mul.wide.u32 	%rd21, %r80, 4;
	add.s64 	%rd22, %rd2, %rd21;
	ld.global.f32 	%f18, [%rd22];
	mul.wide.u32 	%rd23, %r86, 4;
	add.s64 	%rd24, %rd1, %rd23;
	ld.global.f32 	%f19, [%rd24];
	fma.rn.f32 	%f20, %f18, %f19, %f17;
	st.global.f32 	[%rd3], %f20;
	add.s32 	%r62, %r80, 1;
	mul.wide.u32 	%rd25, %r62, 4;
	add.s64 	%rd26, %rd2, %rd25;
	ld.global.f32 	%f21, [%rd26];
	mul.wide.u32 	%rd27, %r85, 4;
	add.s64 	%rd28, %rd1, %rd27;
	ld.global.f32 	%f22, [%rd28];
	fma.rn.f32 	%f23, %f21, %f22, %f20;
	st.global.f32 	[%rd3], %f23;
	add.s32 	%r63, %r80, 2;
	mul.wide.u32 	%rd29, %r63, 4;
	add.s64 	%rd30, %rd2, %rd29;
	ld.global.f32 	%f24, [%rd30];
	mul.wide.u32 	%rd31, %r84, 4;
	add.s64 	%rd32, %rd1, %rd31;
	ld.global.f32 	%f25, [%rd32];
	fma.rn.f32 	%f26, %f24, %f25, %f23;
	st.global.f32 	[%rd3], %f26;
	add.s32 	%r64, %r80, 3;
	mul.wide.u32 	%rd33, %r64, 4;
	add.s64 	%rd34, %rd2, %rd33;
	ld.global.f32 	%f27, [%rd34];
	mul.wide.u32 	%rd35, %r83, 4;
	add.s64 	%rd36, %rd1, %rd35;
	ld.global.f32 	%f28, [%rd36];
	fma.rn.f32 	%f29, %f27, %f28, %f26;
	st.global.f32 	[%rd3], %f29;
	mul.wide.u32 	%rd37, %r61, 4;
	add.s64 	%rd38, %rd2, %rd37;
	ld.global.f32 	%f30, [%rd38];
	mul.wide.u32 	%rd39, %r82, 4;
	add.s64 	%rd40, %rd1, %rd39;
	ld.global.f32 	%f31, [%rd40];
	fma.rn.f32 	%f52, %f30, %f31, %f29;
	st.global.f32 	[%rd3], %f52;
	add.s32 	%r89, %r89, 8;
	add.s32 	%r88, %r88, %r10;
	add.s32 	%r87, %r87, %r10;
	add.s32 	%r86, %r86, %r10;
	add.s32 	%r85, %r85, %r10;
	add.s32 	%r84, %r84, %r10;
	add.s32 	%r83, %r83, %r10;
	add.s32 	%r82, %r82, %r10;
	add.s32 	%r81, %r81, %r10;
	add.s32 	%r80, %r80, 8;
	setp.ne.s32 	%p7, %r89, 0;
	@%p7 bra 	$L__BB0_3;
$L__BB0_4:
	setp.eq.s32 	%p8, %r6, 0;
	@%p8 bra 	$L__BB0_12;
	and.b32  	%r39, %r44, 3;
	setp.lt.u32 	%p9, %r6, 4;
	@%p9 bra 	$L__BB0_7;
	add.s32 	%r65, %r91, %r5;
	mul.wide.u32 	%rd41, %r65, 4;
	add.s64 	%rd42, %rd2, %rd41;
	ld.global.f32 	%f32, [%rd42];
	mad.lo.s32 	%r66, %r91, %r45, %r4;
	mul.wide.u32 	%rd43, %r66, 4;
	add.s64 	%rd44, %rd1, %rd43;
	ld.global.f32 	%f33, [%rd44];
	fma.rn.f32 	%f34, %f32, %f33, %f52;
	st.global.f32 	[%rd3], %f34;
	add.s32 	%r67, %r65, 1;
	mul.wide.u32 	%rd45, %r67, 4;
	add.s64 	%rd46, %rd2, %rd45;
	ld.global.f32 	%f35, [%rd46];
	add.s32 	%r68, %r66, %r45;
	mul.wide.u32 	%rd47, %r68, 4;
	add.s64 	%rd48, %rd1, %rd47;
	ld.global.f32 	%f36, [%rd48];
	fma.rn.f32 	%f37, %f35, %f36, %f34;
	st.global.f32 	[%rd3], %f37;
	add.s32 	%r69, %r65, 2;
	mul.wide.u32 	%rd49, %r69, 4;
	add.s64 	%rd50, %rd2, %rd49;
	ld.global.f32 	%f38, [%rd50];
	add.s32 	%r70, %r68, %r45;
	mul.wide.u32 	%rd51, %r70, 4;
	add.s64 	%rd52, %rd1, %rd51;
	ld.global.f32 	%f39, [%rd52];
	fma.rn.f32 	%f40, %f38, %f39, %f37;
	st.global.f32 	[%rd3], %f40;
	add.s32 	%r71, %r65, 3;
	mul.wide.u32 	%rd53, %r71, 4;
	add.s64 	%rd54, %rd2, %rd53;
	ld.global.f32 	%f41, [%rd54];
	add.s32 	%r72, %r70, %r45;
	mul.wide.u32 	%rd55, %r72, 4;
	add.s64 	%rd56, %rd1, %rd55;
	ld.global.f32 	%f42, [%rd56];
	fma.rn.f32 	%f52, %f41, %f42, %f40;
	st.global.f32 	[%rd3], %f52;
	add.s32 	%r91, %r91, 4;
$L__BB0_7:
	setp.eq.s32 	%p10, %r39, 0;
	@%p10 bra 	$L__BB0_12;
	setp.eq.s32 	%p11, %r39, 1;
	@%p11 bra 	$L__BB0_10;
	add.s32 	%r73, %r91, %r5;
	mul.wide.u32 	%rd57, %r73, 4;
	add.s64 	%rd58, %rd2, %rd57;
	ld.global.f32 	%f43, [%rd58];
	mad.lo.s32 	%r74, %r91, %r45, %r4;
	mul.wide.u32 	%rd59, %r74, 4;
	add.s64 	%rd60, %rd1, %rd59;
	ld.global.f32 	%f44, [%rd60];
	fma.rn.f32 	%f45, %f43, %f44, %f52;
	st.global.f32 	[%rd3], %f45;
	add.s32 	%r75, %r73, 1;
	mul.wide.u32 	%rd61, %r75, 4;
	add.s64 	%rd62, %rd2, %rd61;
	ld.global.f32 	%f46, [%rd62];
	add.s32 	%r76, %r74, %r45;
	mul.wide.u32 	%rd63, %r76, 4;
	add.s64 	%rd64, %rd1, %rd63;
	ld.global.f32 	%f47, [%rd64];
	fma.rn.f32 	%f52, %f46, %f47, %f45;
	st.global.f32 	[%rd3], %f52;
	add.s32 	%r91, %r91, 2;
$L__BB0_10:
	and.b32  	%r77, %r44, 1;
	setp.eq.b32 	%p12, %r77, 1;
	not.pred 	%p13, %p12;
	@%p13 bra 	$L__BB0_12;
	add.s32 	%r78, %r91, %r5;
	mul.wide.u32 	%rd65, %r78, 4;
	add.s64 	%rd66, %rd2, %rd65;
	ld.global.f32 	%f48, [%rd66];
	mad.lo.s32 	%r79, %r91, %r45, %r4;
	mul.wide.u32 	%rd67, %r79, 4;
	add.s64 	%rd68, %rd1, %rd67;
	ld.global.f32 	%f49, [%rd68];
	fma.rn.f32 	%f50, %f48, %f49, %f52;
	st.global.f32 	[%rd3], %f50;
$L__BB0_12:
	ret;

}


// ===== COMPILED SASS (sm_100) =====

	.target	sm_100

	.elftype	@"ET_EXEC"


//--------------------- .note.nv.tkinfo           --------------------------
	.section	.note.nv.tkinfo,"",@"SHT_NOTE"
	.sectionflags	@"SHF_NOTE_NV_TKINFO"
	.tkinfo
        /*0018*/ 	.word	0x00000002
        /*0030*/ 	.string	""
        /*0030*/ 	.string	"ptxas"
        /*0030*/ 	.string	"Cuda compilation tools, release 13.0, V13.0.88"
        /*0030*/ 	.string	"Build cuda_13.0.r13.0/compiler.36424714_0"
        /*0030*/ 	.string	"-arch sm_100 -m 64 "



//--------------------- .note.nv.cuinfo           --------------------------
	.section	.note.nv.cuinfo,"",@"SHT_NOTE"
	.sectionflags	@"SHF_NOTE_NV_CUINFO"
        /*0018*/ 	.short	0x0002
        /*001a*/ 	.short	0x0064
        /*001c*/ 	.short	0x0082
	.zero		2


//--------------------- .nv.info                  --------------------------
	.section	.nv.info,"",@"SHT_CUDA_INFO"
	.align	4


	//----- nvinfo : EIATTR_REGCOUNT
	.align		4
        /*0000*/ 	.byte	0x04, 0x2f
        /*0002*/ 	.short	(.L_1 - .L_0)
	.align		4
.L_0:
        /*0004*/ 	.word	index@(_Z12MatMulKernelPfS_S_jjj)
        /*0008*/ 	.word	0x00000020


	//----- nvinfo : EIATTR_FRAME_SIZE
	.align		4
.L_1:
        /*000c*/ 	.byte	0x04, 0x11
        /*000e*/ 	.short	(.L_3 - .L_2)
	.align		4
.L_2:
        /*0010*/ 	.word	index@(_Z12MatMulKernelPfS_S_jjj)
        /*0014*/ 	.word	0x00000000


	//----- nvinfo : EIATTR_MIN_STACK_SIZE
	.align		4
.L_3:
        /*0018*/ 	.byte	0x04, 0x12
        /*001a*/ 	.short	(.L_5 - .L_4)
	.align		4
.L_4:
        /*001c*/ 	.word	index@(_Z12MatMulKernelPfS_S_jjj)
        /*0020*/ 	.word	0x00000000
.L_5:


//--------------------- .nv.compat                --------------------------
	.section	.nv.compat,"",@"SHT_CUDA_COMPAT_INFO"
	.align	4
        /*0000*/ 	.byte	0x02, 0x09, 0x00, 0x00, 0x02, 0x02, 0x01, 0x00, 0x02, 0x05, 0x05, 0x00, 0x03, 0x07, 0x01, 0x01
        /*0010*/ 	.byte	0x02, 0x03, 0x00, 0x00, 0x02, 0x06, 0x01, 0x00, 0x04, 0x0b, 0x08, 0x00, 0x09, 0x00, 0x00, 0x00
        /*0020*/ 	.byte	0x00, 0x00, 0x00, 0x00


//--------------------- .nv.info._Z12MatMulKernelPfS_S_jjj --------------------------
	.section	.nv.info._Z12MatMulKernelPfS_S_jjj,"",@"SHT_CUDA_INFO"
	.sectionflags	@""
	.align	4


	//----- nvinfo : EIATTR_CUDA_API_VERSION
	.align		4
        /*0000*/ 	.byte	0x04, 0x37
        /*0002*/ 	.short	(.L_7 - .L_6)
.L_6:
        /*0004*/ 	.word	0x00000082


	//----- nvinfo : EIATTR_KPARAM_INFO
	.align		4
.L_7:
        /*0008*/ 	.byte	0x04, 0x17
        /*000a*/ 	.short	(.L_9 - .L_8)
.L_8:
        /*000c*/ 	.word	0x00000000
        /*0010*/ 	.short	0x0005
        /*0012*/ 	.short	0x0020
        /*0014*/ 	.byte	0x00, 0xf0, 0x11, 0x00


	//----- nvinfo : EIATTR_KPARAM_INFO
	.align		4
.L_9:
        /*0018*/ 	.byte	0x04, 0x17
        /*001a*/ 	.short	(.L_11 - .L_10)
.L_10:
        /*001c*/ 	.word	0x00000000
        /*0020*/ 	.short	0x0004
        /*0022*/ 	.short	0x001c
        /*0024*/ 	.byte	0x00, 0xf0, 0x11, 0x00


	//----- nvinfo : EIATTR_KPARAM_INFO
	.align		4
.L_11:
        /*0028*/ 	.byte	0x04, 0x17
        /*002a*/ 	.short	(.L_13 - .L_12)
.L_12:
        /*002c*/ 	.word	0x00000000
        /*0030*/ 	.short	0x0003
        /*0032*/ 	.short	0x0018
        /*0034*/ 	.byte	0x00, 0xf0, 0x11, 0x00


	//----- nvinfo : EIATTR_KPARAM_INFO
	.align		4
.L_13:
        /*0038*/ 	.byte	0x04, 0x17
        /*003a*/ 	.short	(.L_15 - .L_14)
.L_14:
        /*003c*/ 	.word	0x00000000
        /*0040*/ 	.short	0x0002
        /*0042*/ 	.short	0x0010
        /*0044*/ 	.byte	0x00, 0xf5, 0x21, 0x00


	//----- nvinfo : EIATTR_KPARAM_INFO
	.align		4
.L_15:
        /*0048*/ 	.byte	0x04, 0x17
        /*004a*/ 	.short	(.L_17 - .L_16)
.L_16:
        /*004c*/ 	.word	0x00000000
        /*0050*/ 	.short	0x0001
        /*0052*/ 	.short	0x0008
        /*0054*/ 	.byte	0x00, 0xf5, 0x21, 0x00


	//----- nvinfo : EIATTR_KPARAM_INFO
	.align		4
.L_17:
        /*0058*/ 	.byte	0x04, 0x17
        /*005a*/ 	.short	(.L_19 - .L_18)
.L_18:
        /*005c*/ 	.word	0x00000000
        /*0060*/ 	.short	0x0000
        /*0062*/ 	.short	0x0000
        /*0064*/ 	.byte	0x00, 0xf5, 0x21, 0x00


	//----- nvinfo : EIATTR_SPARSE_MMA_MASK
	.align		4
.L_19:
        /*0068*/ 	.byte	0x03, 0x50
        /*006a*/ 	.short	0x0000


	//----- nvinfo : EIATTR_MAXREG_COUNT
	.align		4
        /*006c*/ 	.byte	0x03, 0x1b
        /*006e*/ 	.short	0x00ff


	//----- nvinfo : EIATTR_MERCURY_ISA_VERSION
	.align		4
        /*0070*/ 	.byte	0x03, 0x5f
        /*0072*/ 	.short	0x0101


	//----- nvinfo : EIATTR_VRC_CTA_INIT_COUNT
	.align		4
        /*0074*/ 	.byte	0x02, 0x4a
	.zero		1
	.zero		1


	//----- nvinfo : EIATTR_EXIT_INSTR_OFFSETS
	.align		4
        /*0078*/ 	.byte	0x04, 0x1c
        /*007a*/ 	.short	(.L_21 - .L_20)


	//   ....[0]....
.L_20:
        /*007c*/ 	.word	0x000000f0


	//   ....[1]....
        /*0080*/ 	.word	0x000006b0


	//   ....[2]....
        /*0084*/ 	.word	0x00000930


	//   ....[3]....
        /*0088*/ 	.word	0x00000ab0


	//   ....[4]....
        /*008c*/ 	.word	0x00000b60


	//----- nvinfo : EIATTR_CBANK_PARAM_SIZE
	.align		4
.L_21:
        /*0090*/ 	.byte	0x03, 0x19
        /*0092*/ 	.short	0x0024


	//----- nvinfo : EIATTR_PARAM_CBANK
	.align		4
        /*0094*/ 	.byte	0x04, 0x0a
        /*0096*/ 	.short	(.L_23 - .L_22)
	.align		4
.L_22:
        /*0098*/ 	.word	index@(.nv.constant0._Z12MatMulKernelPfS_S_jjj)
        /*009c*/ 	.short	0x0380
        /*009e*/ 	.short	0x0024


	//----- nvinfo : EIATTR_SW_WAR
	.align		4
.L_23:
        /*00a0*/ 	.byte	0x04, 0x36
        /*00a2*/ 	.short	(.L_25 - .L_24)
.L_24:
        /*00a4*/ 	.word	0x00000008
.L_25:


//--------------------- .nv.callgraph             --------------------------
	.section	.nv.callgraph,"",@"SHT_CUDA_CALLGRAPH"
	.align	4
	.sectionentsize	8
	.align		4
        /*0000*/ 	.word	0x00000000
	.align		4
        /*0004*/ 	.word	0xffffffff
	.align		4
        /*0008*/ 	.word	0x00000000
	.align		4
        /*000c*/ 	.word	0xfffffffe
	.align		4
        /*0010*/ 	.word	0x00000000
	.align		4
        /*0014*/ 	.word	0xfffffffd
	.align		4
        /*0018*/ 	.word	0x00000000
	.align		4
        /*001c*/ 	.word	0xfffffffc


//--------------------- .text._Z12MatMulKernelPfS_S_jjj --------------------------
	.section	.text._Z12MatMulKernelPfS_S_jjj,"ax",@progbits
	.align	128
        .global         _Z12MatMulKernelPfS_S_jjj
        .type           _Z12MatMulKernelPfS_S_jjj,@function
        .size           _Z12MatMulKernelPfS_S_jjj,(.L_x_5 - _Z12MatMulKernelPfS_S_jjj)
        .other          _Z12MatMulKernelPfS_S_jjj,@"STO_CUDA_ENTRY STV_DEFAULT"
_Z12MatMulKernelPfS_S_jjj:
.text._Z12MatMulKernelPfS_S_jjj:
[----:B------:R-:W-:Y:S01]  /*0000*/  LDC R1, c[0x0][0x37c] ;  /* 0x0000df00ff017b82 */ /* 0x000fe20000000800 */
[----:B------:R-:W0:Y:S07]  /*0010*/  S2R R9, SR_TID.X ;  /* 0x0000000000097919 */ /* 0x000e2e0000002100 */
[----:B------:R-:W1:Y:S01]  /*0020*/  S2UR UR5, SR_CTAID.X ;  /* 0x00000000000579c3 */ /* 0x000e620000002500 */
[----:B------:R-:W2:Y:S01]  /*0030*/  LDCU UR6, c[0x0][0x364] ;  /* 0x00006c80ff0677ac */ /* 0x000ea20008000800 */
[----:B------:R-:W2:Y:S01]  /*0040*/  S2R R2, SR_CTAID.Y ;  /* 0x0000000000027919 */ /* 0x000ea20000002600 */
[----:B------:R-:W1:Y:S01]  /*0050*/  LDCU UR4, c[0x0][0x360] ;  /* 0x00006c00ff0477ac */ /* 0x000e620008000800 */
[----:B------:R-:W2:Y:S04]  /*0060*/  S2R R7, SR_TID.Y ;  /* 0x0000000000077919 */ /* 0x000ea80000002200 */
[----:B------:R-:W3:Y:S08]  /*0070*/  LDC R0, c[0x0][0x3a0] ;  /* 0x0000e800ff007b82 */ /* 0x000ef00000000800 */
[----:B------:R-:W4:Y:S01]  /*0080*/  LDC.64 R4, c[0x0][0x398] ;  /* 0x0000e600ff047b82 */ /* 0x000f220000000a00 */
[----:B-1----:R-:W-:-:S06]  /*0090*/  UIMAD UR4, UR4, UR5, URZ ;  /* 0x00000005040472a4 */ /* 0x002fcc000f8e02ff */
[----:B0-----:R-:W-:-:S04]  /*00a0*/  IADD3 R3, PT, PT, R9, UR4, RZ ;  /* 0x0000000409037c10 */ /* 0x001fc8000fffe0ff */
[----:B---3--:R-:W-:Y:S01]  /*00b0*/  ISETP.GE.U32.AND P0, PT, R3, R0, PT ;  /* 0x000000000300720c */ /* 0x008fe20003f06070 */
[----:B--2---:R-:W-:-:S05]  /*00c0*/  IMAD R2, R2, UR6, R7 ;  /* 0x0000000602027c24 */ /* 0x004fca000f8e0207 */
[----:B----4-:R-:W-:-:S04]  /*00d0*/  ISETP.GE.U32.OR P0, PT, R2, R4, P0 ;  /* 0x000000040200720c */ /* 0x010fc80000706470 */
[----:B------:R-:W-:-:S13]  /*00e0*/  ISETP.EQ.OR P0, PT, R5, RZ, P0 ;  /* 0x000000ff0500720c */ /* 0x000fda0000702670 */
[----:B------:R-:W-:Y:S05]  /*00f0*/  @P0 EXIT ;  /* 0x000000000000094d */ /* 0x000fea0003800000 */
[----:B------:R-:W0:Y:S01]  /*0100*/  LDC.64 R14, c[0x0][0x390] ;  /* 0x0000e400ff0e7b82 */ /* 0x000e220000000a00 */
[----:B------:R-:W1:Y:S01]  /*0110*/  LDCU.64 UR6, c[0x0][0x358] ;  /* 0x00006b00ff0677ac */ /* 0x000e620008000a00 */
[C---:B------:R-:W-:Y:S01]  /*0120*/  IADD3 R6, PT, PT, R5.reuse, -0x1, RZ ;  /* 0xffffffff05067810 */ /* 0x040fe20007ffe0ff */
[----:B------:R-:W-:Y:S01]  /*0130*/  IMAD R7, R2, R0, R3 ;  /* 0x0000000002077224 */ /* 0x000fe200078e0203 */
[----:B------:R-:W-:Y:S02]  /*0140*/  LOP3.LUT R4, R5, 0x7, RZ, 0xc0, !PT ;  /* 0x0000000705047812 */ /* 0x000fe400078ec0ff */
[----:B------:R-:W-:Y:S01]  /*0150*/  ISETP.GE.U32.AND P1, PT, R6, 0x7, PT ;  /* 0x000000070600780c */ /* 0x000fe20003f26070 */
[----:B------:R-:W-:Y:S01]  /*0160*/  HFMA2 R6, -RZ, RZ, 0, 0 ;  /* 0x00000000ff067431 */ /* 0x000fe200000001ff */
[----:B------:R-:W-:Y:S01]  /*0170*/  ISETP.NE.AND P0, PT, R4, RZ, PT ;  /* 0x000000ff0400720c */ /* 0x000fe20003f05270 */
[----:B0-----:R-:W-:-:S05]  /*0180*/  IMAD.WIDE.U32 R14, R7, 0x4, R14 ;  /* 0x00000004070e7825 */ /* 0x001fca00078e000e */
[----:B-1----:R0:W5:Y:S05]  /*0190*/  LDG.E R24, desc[UR6][R14.64] ;  /* 0x000000060e187981 */ /* 0x00216a000c1e1900 */
[----:B------:R-:W-:Y:S05]  /*01a0*/  @!P1 BRA `(.L_x_0) ;  /* 0x0000000400409947 */ /* 0x000fea0003800000 */
[----:B------:R-:W-:Y:S01]  /*01b0*/  LOP3.LUT R6, R5, 0xfffffff8, RZ, 0xc0, !PT ;  /* 0xfffffff805067812 */ /* 0x000fe200078ec0ff */
[C---:B------:R-:W-:Y:S01]  /*01c0*/  IMAD R11, R0.reuse, 0x3, R3 ;  /* 0x00000003000b7824 */ /* 0x040fe200078e0203 */
[C---:B------:R-:W-:Y:S01]  /*01d0*/  IADD3 R10, PT, PT, R0.reuse, UR4, R9 ;  /* 0x00000004000a7c10 */ /* 0x040fe2000fffe009 */
[C-C-:B------:R-:W-:Y:S01]  /*01e0*/  IMAD R25, R0.reuse, 0x5, R3.reuse ;  /* 0x0000000500197824 */ /* 0x140fe200078e0203 */
[CC--:B------:R-:W-:Y:S01]  /*01f0*/  LEA R9, R0.reuse, R3.reuse, 0x1 ;  /* 0x0000000300097211 */ /* 0x0c0fe200078e08ff */
[C-C-:B------:R-:W-:Y:S01]  /*0200*/  IMAD R27, R0.reuse, 0x6, R3.reuse ;  /* 0x00000006001b7824 */ /* 0x140fe200078e0203 */
[CC--:B------:R-:W-:Y:S01]  /*0210*/  LEA R13, R0.reuse, R3.reuse, 0x2 ;  /* 0x00000003000d7211 */ /* 0x0c0fe200078e10ff */
[----:B------:R-:W-:Y:S01]  /*0220*/  IMAD R29, R0, 0x7, R3 ;  /* 0x00000007001d7824 */ /* 0x000fe200078e0203 */
[----:B------:R-:W-:Y:S01]  /*0230*/  MOV R8, R3 ;  /* 0x0000000300087202 */ /* 0x000fe20000000f00 */
[----:B------:R-:W-:Y:S01]  /*0240*/  IMAD R12, R2, R5, 0x3 ;  /* 0x00000003020c7424 */ /* 0x000fe200078e0205 */
[----:B------:R-:W-:-:S07]  /*0250*/  IADD3 R7, PT, PT, -R6, RZ, RZ ;  /* 0x000000ff06077210 */ /* 0x000fce0007ffe1ff */
.L_x_1:
[----:B------:R-:W1:Y:S01]  /*0260*/  LDC.64 R18, c[0x0][0x380] ;  /* 0x0000e000ff127b82 */ /* 0x000e620000000a00 */
[----:B------:R-:W-:-:S07]  /*0270*/  IADD3 R21, PT, PT, R12, -0x3, RZ ;  /* 0xfffffffd0c157810 */ /* 0x000fce0007ffe0ff */
[----:B--2---:R-:W2:Y:S01]  /*0280*/  LDC.64 R16, c[0x0][0x388] ;  /* 0x0000e200ff107b82 */ /* 0x004ea20000000a00 */
[----:B-1----:R-:W-:-:S06]  /*0290*/  IMAD.WIDE.U32 R20, R21, 0x4, R18 ;  /* 0x0000000415147825 */ /* 0x002fcc00078e0012 */
[----:B------:R-:W3:Y:S01]  /*02a0*/  LDG.E R21, desc[UR6][R20.64] ;  /* 0x0000000614157981 */ /* 0x000ee2000c1e1900 */
[----:B--2---:R-:W-:-:S06]  /*02b0*/  IMAD.WIDE.U32 R22, R8, 0x4, R16 ;  /* 0x0000000408167825 */ /* 0x004fcc00078e0010 */
[----:B------:R-:W3:Y:S01]  /*02c0*/  LDG.E R22, desc[UR6][R22.64] ;  /* 0x0000000616167981 */ /* 0x000ee2000c1e1900 */
[----:B------:R-:W-:Y:S01]  /*02d0*/  IADD3 R26, PT, PT, R12, -0x2, RZ ;  /* 0xfffffffe0c1a7810 */ /* 0x000fe20007ffe0ff */
[----:B---3-5:R-:W-:-:S04]  /*02e0*/  FFMA R24, R21, R22, R24 ;  /* 0x0000001615187223 */ /* 0x028fc80000000018 */
[----:B------:R-:W-:-:S04]  /*02f0*/  IMAD.WIDE.U32 R22, R26, 0x4, R18 ;  /* 0x000000041a167825 */ /* 0x000fc800078e0012 */
[--C-:B------:R-:W-:Y:S01]  /*0300*/  IMAD.WIDE.U32 R20, R10, 0x4, R16.reuse ;  /* 0x000000040a147825 */ /* 0x100fe200078e0010 */
[----:B------:R1:W-:Y:S04]  /*0310*/  STG.E desc[UR6][R14.64], R24 ;  /* 0x000000180e007986 */ /* 0x0003e8000c101906 */
[----:B------:R2:W3:Y:S04]  /*0320*/  LDG.E R26, desc[UR6][R22.64] ;  /* 0x00000006161a7981 */ /* 0x0004e8000c1e1900 */
[----:B------:R4:W3:Y:S01]  /*0330*/  LDG.E R28, desc[UR6][R20.64] ;  /* 0x00000006141c7981 */ /* 0x0008e2000c1e1900 */
[----:B--2---:R-:W-:Y:S01]  /*0340*/  IMAD.WIDE.U32 R22, R9, 0x4, R16 ;  /* 0x0000000409167825 */ /* 0x004fe200078e0010 */
[----:B----4-:R-:W-:-:S05]  /*0350*/  IADD3 R21, PT, PT, R12, -0x1, RZ ;  /* 0xffffffff0c157810 */ /* 0x010fca0007ffe0ff */
[----:B------:R-:W-:-:S04]  /*0360*/  IMAD.WIDE.U32 R20, R21, 0x4, R18 ;  /* 0x0000000415147825 */ /* 0x000fc800078e0012 */
[----:B---3--:R-:W-:-:S05]  /*0370*/  FFMA R26, R26, R28, R24 ;  /* 0x0000001c1a1a7223 */ /* 0x008fca0000000018 */
[----:B------:R2:W-:Y:S04]  /*0380*/  STG.E desc[UR6][R14.64], R26 ;  /* 0x0000001a0e007986 */ /* 0x0005e8000c101906 */
[----:B------:R3:W1:Y:S04]  /*0390*/  LDG.E R28, desc[UR6][R20.64] ;  /* 0x00000006141c7981 */ /* 0x000668000c1e1900 */
[----:B------:R-:W1:Y:S01]  /*03a0*/  LDG.E R23, desc[UR6][R22.64] ;  /* 0x0000000616177981 */ /* 0x000e62000c1e1900 */
[----:B---3--:R-:W-:-:S04]  /*03b0*/  IMAD.WIDE.U32 R20, R11, 0x4, R16 ;  /* 0x000000040b147825 */ /* 0x008fc800078e0010 */
[----:B-1----:R-:W-:Y:S01]  /*03c0*/  FFMA R24, R28, R23, R26 ;  /* 0x000000171c187223 */ /* 0x002fe2000000001a */
[----:B------:R-:W-:-:S04]  /*03d0*/  IMAD.WIDE.U32 R22, R12, 0x4, R18 ;  /* 0x000000040c167825 */ /* 0x000fc800078e0012 */
[----:B------:R1:W-:Y:S04]  /*03e0*/  STG.E desc[UR6][R14.64], R24 ;  /* 0x000000180e007986 */ /* 0x0003e8000c101906 */
[----:B------:R3:W2:Y:S04]  /*03f0*/  LDG.E R28, desc[UR6][R22.64] ;  /* 0x00000006161c7981 */ /* 0x0006a8000c1e1900 */
[----:B------:R-:W2:Y:S01]  /*0400*/  LDG.E R21, desc[UR6][R20.64] ;  /* 0x0000000614157981 */ /* 0x000ea2000c1e1900 */
[----:B---3--:R-:W-:Y:S01]  /*0410*/  IADD3 R23, PT, PT, R12, 0x1, RZ ;  /* 0x000000010c177810 */ /* 0x008fe20007ffe0ff */
[----:B--2---:R-:W-:-:S04]  /*0420*/  FFMA R26, R28, R21, R24 ;  /* 0x000000151c1a7223 */ /* 0x004fc80000000018 */
[----:B------:R-:W-:-:S04]  /*0430*/  IMAD.WIDE.U32 R20, R23, 0x4, R18 ;  /* 0x0000000417147825 */ /* 0x000fc800078e0012 */
[----:B------:R-:W-:Y:S01]  /*0440*/  IMAD.WIDE.U32 R22, R13, 0x4, R16 ;  /* 0x000000040d167825 */ /* 0x000fe200078e0010 */
[----:B------:R2:W-:Y:S04]  /*0450*/  STG.E desc[UR6][R14.64], R26 ;  /* 0x0000001a0e007986 */ /* 0x0005e8000c101906 */
[----:B------:R3:W1:Y:S04]  /*0460*/  LDG.E R28, desc[UR6][R20.64] ;  /* 0x00000006141c7981 */ /* 0x000668000c1e1900 */
[----:B------:R-:W1:Y:S01]  /*0470*/  LDG.E R23, desc[UR6][R22.64] ;  /* 0x0000000616177981 */ /* 0x000e62000c1e1900 */
[----:B---3--:R-:W-:Y:S01]  /*0480*/  IADD3 R21, PT, PT, R12, 0x2, RZ ;  /* 0x000000020c157810 */ /* 0x008fe20007ffe0ff */
[----:B-1----:R-:W-:-:S04]  /*0490*/  FFMA R24, R28, R23, R26 ;  /* 0x000000171c187223 */ /* 0x002fc8000000001a */
[----:B------:R-:W-:-:S04]  /*04a0*/  IMAD.WIDE.U32 R22, R21, 0x4, R18 ;  /* 0x0000000415167825 */ /* 0x000fc800078e0012 */
[----:B------:R-:W-:Y:S01]  /*04b0*/  IMAD.WIDE.U32 R20, R25, 0x4, R16 ;  /* 0x0000000419147825 */ /* 0x000fe200078e0010 */
[----:B------:R1:W-:Y:S04]  /*04c0*/  STG.E desc[UR6][R14.64], R24 ;  /* 0x000000180e007986 */ /* 0x0003e8000c101906 */
[----:B------:R3:W2:Y:S04]  /*04d0*/  LDG.E R28, desc[UR6][R22.64] ;  /* 0x00000006161c7981 */ /* 0x0006a8000c1e1900 */
[----:B------:R-:W2:Y:S01]  /*04e0*/  LDG.E R21, desc[UR6][R20.64] ;  /* 0x0000000614157981 */ /* 0x000ea2000c1e1900 */
[----:B---3--:R-:W-:Y:S01]  /*04f0*/  IADD3 R23, PT, PT, R12, 0x3, RZ ;  /* 0x000000030c177810 */ /* 0x008fe20007ffe0ff */
[----:B--2---:R-:W-:-:S04]  /*0500*/  FFMA R26, R28, R21, R24 ;  /* 0x000000151c1a7223 */ /* 0x004fc80000000018 */
[--C-:B------:R-:W-:Y:S01]  /*0510*/  IMAD.WIDE.U32 R20, R23, 0x4, R18.reuse ;  /* 0x0000000417147825 */ /* 0x100fe200078e0012 */
[----:B------:R-:W-:Y:S01]  /*0520*/  IADD3 R23, PT, PT, R12, 0x4, RZ ;  /* 0x000000040c177810 */ /* 0x000fe20007ffe0ff */
[----:B------:R2:W-:Y:S04]  /*0530*/  STG.E desc[UR6][R14.64], R26 ;  /* 0x0000001a0e007986 */ /* 0x0005e8000c101906 */
[----:B------:R-:W-:Y:S01]  /*0540*/  IMAD.WIDE.U32 R18, R23, 0x4, R18 ;  /* 0x0000000417127825 */ /* 0x000fe200078e0012 */
[----:B------:R-:W3:Y:S03]  /*0550*/  LDG.E R28, desc[UR6][R20.64] ;  /* 0x00000006141c7981 */ /* 0x000ee6000c1e1900 */
[----:B------:R-:W-:-:S06]  /*0560*/  IMAD.WIDE.U32 R22, R27, 0x4, R16 ;  /* 0x000000041b167825 */ /* 0x000fcc00078e0010 */
[----:B------:R-:W3:Y:S01]  /*0570*/  LDG.E R23, desc[UR6][R22.64] ;  /* 0x0000000616177981 */ /* 0x000ee2000c1e1900 */
[----:B------:R-:W-:Y:S01]  /*0580*/  IMAD.WIDE.U32 R16, R29, 0x4, R16 ;  /* 0x000000041d107825 */ /* 0x000fe200078e0010 */
[----:B------:R-:W-:-:S03]  /*0590*/  IADD3 R7, PT, PT, R7, 0x8, RZ ;  /* 0x0000000807077810 */ /* 0x000fc60007ffe0ff */
[----:B---3--:R-:W-:-:S05]  /*05a0*/  FFMA R28, R28, R23, R26 ;  /* 0x000000171c1c7223 */ /* 0x008fca000000001a */
[----:B------:R2:W-:Y:S04]  /*05b0*/  STG.E desc[UR6][R14.64], R28 ;  /* 0x0000001c0e007986 */ /* 0x0005e8000c101906 */
[----:B------:R-:W1:Y:S04]  /*05c0*/  LDG.E R19, desc[UR6][R18.64] ;  /* 0x0000000612137981 */ /* 0x000e68000c1e1900 */
[----:B------:R-:W1:Y:S01]  /*05d0*/  LDG.E R16, desc[UR6][R16.64] ;  /* 0x0000000610107981 */ /* 0x000e62000c1e1900 */
[----:B------:R-:W-:Y:S02]  /*05e0*/  ISETP.NE.AND P1, PT, R7, RZ, PT ;  /* 0x000000ff0700720c */ /* 0x000fe40003f25270 */
[----:B------:R-:W-:-:S02]  /*05f0*/  IADD3 R12, PT, PT, R12, 0x8, RZ ;  /* 0x000000080c0c7810 */ /* 0x000fc40007ffe0ff */
[C---:B------:R-:W-:Y:S02]  /*0600*/  LEA R10, R0.reuse, R10, 0x3 ;  /* 0x0000000a000a7211 */ /* 0x040fe400078e18ff */
[C---:B------:R-:W-:Y:S02]  /*0610*/  LEA R9, R0.reuse, R9, 0x3 ;  /* 0x0000000900097211 */ /* 0x040fe400078e18ff */
[C---:B------:R-:W-:Y:S02]  /*0620*/  LEA R11, R0.reuse, R11, 0x3 ;  /* 0x0000000b000b7211 */ /* 0x040fe400078e18ff */
[C---:B------:R-:W-:Y:S02]  /*0630*/  LEA R13, R0.reuse, R13, 0x3 ;  /* 0x0000000d000d7211 */ /* 0x040fe400078e18ff */
[C---:B------:R-:W-:Y:S02]  /*0640*/  LEA R25, R0.reuse, R25, 0x3 ;  /* 0x0000001900197211 */ /* 0x040fe400078e18ff */
[----:B------:R-:W-:-:S02]  /*0650*/  LEA R27, R0, R27, 0x3 ;  /* 0x0000001b001b7211 */ /* 0x000fc400078e18ff */
[C---:B------:R-:W-:Y:S02]  /*0660*/  LEA R29, R0.reuse, R29, 0x3 ;  /* 0x0000001d001d7211 */ /* 0x040fe400078e18ff */
[----:B------:R-:W-:Y:S01]  /*0670*/  LEA R8, R0, R8, 0x3 ;  /* 0x0000000800087211 */ /* 0x000fe200078e18ff */
[----:B-1----:R-:W-:-:S05]  /*0680*/  FFMA R24, R19, R16, R28 ;  /* 0x0000001013187223 */ /* 0x002fca000000001c */
[----:B------:R2:W-:Y:S01]  /*0690*/  STG.E desc[UR6][R14.64], R24 ;  /* 0x000000180e007986 */ /* 0x0005e2000c101906 */
[----:B------:R-:W-:Y:S05]  /*06a0*/  @P1 BRA `(.L_x_1) ;  /* 0xfffffff800ec1947 */ /* 0x000fea000383ffff */
.L_x_0:
[----:B------:R-:W-:Y:S05]  /*06b0*/  @!P0 EXIT ;  /* 0x000000000000894d */ /* 0x000fea0003800000 */
[----:B------:R-:W-:Y:S02]  /*06c0*/  ISETP.GE.U32.AND P0, PT, R4, 0x4, PT ;  /* 0x000000040400780c */ /* 0x000fe40003f06070 */
[----:B------:R-:W-:-:S04]  /*06d0*/  LOP3.LUT R22, R5, 0x3, RZ, 0xc0, !PT ;  /* 0x0000000305167812 */ /* 0x000fc800078ec0ff */
[----:B------:R-:W-:-:S07]  /*06e0*/  ISETP.NE.AND P1, PT, R22, RZ, PT ;  /* 0x000000ff1600720c */ /* 0x000fce0003f25270 */
[----:B------:R-:W-:Y:S06]  /*06f0*/  @!P0 BRA `(.L_x_2) ;  /* 0x00000000008c8947 */ /* 0x000fec0003800000 */
[----:B------:R-:W1:Y:S01]  /*0700*/  LDC.64 R10, c[0x0][0x380] ;  /* 0x0000e000ff0a7b82 */ /* 0x000e620000000a00 */
[----:B------:R-:W-:Y:S02]  /*0710*/  IMAD R7, R2, R5, R6 ;  /* 0x0000000502077224 */ /* 0x000fe400078e0206 */
[----:B------:R-:W-:-:S05]  /*0720*/  IMAD R17, R6, R0, R3 ;  /* 0x0000000006117224 */ /* 0x000fca00078e0203 */
[----:B------:R-:W3:Y:S01]  /*0730*/  LDC.64 R8, c[0x0][0x388] ;  /* 0x0000e200ff087b82 */ /* 0x000ee20000000a00 */
[----:B-1----:R-:W-:-:S06]  /*0740*/  IMAD.WIDE.U32 R18, R7, 0x4, R10 ;  /* 0x0000000407127825 */ /* 0x002fcc00078e000a */
[----:B------:R-:W4:Y:S01]  /*0750*/  LDG.E R19, desc[UR6][R18.64] ;  /* 0x0000000612137981 */ /* 0x000f22000c1e1900 */
[----:B---3--:R-:W-:-:S06]  /*0760*/  IMAD.WIDE.U32 R12, R17, 0x4, R8 ;  /* 0x00000004110c7825 */ /* 0x008fcc00078e0008 */
[----:B------:R-:W4:Y:S01]  /*0770*/  LDG.E R12, desc[UR6][R12.64] ;  /* 0x000000060c0c7981 */ /* 0x000f22000c1e1900 */
[----:B------:R-:W-:Y:S02]  /*0780*/  IADD3 R21, PT, PT, R7, 0x1, RZ ;  /* 0x0000000107157810 */ /* 0x000fe40007ffe0ff */
[----:B------:R-:W-:-:S03]  /*0790*/  IADD3 R25, PT, PT, R17, R0, RZ ;  /* 0x0000000011197210 */ /* 0x000fc60007ffe0ff */
[----:B------:R-:W-:-:S04]  /*07a0*/  IMAD.WIDE.U32 R20, R21, 0x4, R10 ;  /* 0x0000000415147825 */ /* 0x000fc800078e000a */
[----:B------:R-:W-:-:S04]  /*07b0*/  IMAD.WIDE.U32 R16, R25, 0x4, R8 ;  /* 0x0000000419107825 */ /* 0x000fc800078e0008 */
[----:B----45:R-:W-:-:S05]  /*07c0*/  FFMA R23, R19, R12, R24 ;  /* 0x0000000c13177223 */ /* 0x030fca0000000018 */
[----:B------:R1:W-:Y:S04]  /*07d0*/  STG.E desc[UR6][R14.64], R23 ;  /* 0x000000170e007986 */ /* 0x0003e8000c101906 */
[----:B------:R-:W3:Y:S04]  /*07e0*/  LDG.E R20, desc[UR6][R20.64] ;  /* 0x0000000614147981 */ /* 0x000ee8000c1e1900 */
[----:B------:R-:W3:Y:S01]  /*07f0*/  LDG.E R16, desc[UR6][R16.64] ;  /* 0x0000000610107981 */ /* 0x000ee2000c1e1900 */
[----:B------:R-:W-:Y:S02]  /*0800*/  IADD3 R27, PT, PT, R7, 0x2, RZ ;  /* 0x00000002071b7810 */ /* 0x000fe40007ffe0ff */
[----:B------:R-:W-:-:S03]  /*0810*/  IADD3 R29, PT, PT, R25, R0, RZ ;  /* 0x00000000191d7210 */ /* 0x000fc60007ffe0ff */
[----:B------:R-:W-:-:S04]  /*0820*/  IMAD.WIDE.U32 R18, R27, 0x4, R10 ;  /* 0x000000041b127825 */ /* 0x000fc800078e000a */
[----:B------:R-:W-:-:S04]  /*0830*/  IMAD.WIDE.U32 R12, R29, 0x4, R8 ;  /* 0x000000041d0c7825 */ /* 0x000fc800078e0008 */
[----:B---3--:R-:W-:-:S05]  /*0840*/  FFMA R25, R20, R16, R23 ;  /* 0x0000001014197223 */ /* 0x008fca0000000017 */
[----:B------:R3:W-:Y:S04]  /*0850*/  STG.E desc[UR6][R14.64], R25 ;  /* 0x000000190e007986 */ /* 0x0007e8000c101906 */
[----:B------:R-:W4:Y:S04]  /*0860*/  LDG.E R18, desc[UR6][R18.64] ;  /* 0x0000000612127981 */ /* 0x000f28000c1e1900 */
[----:B------:R-:W4:Y:S01]  /*0870*/  LDG.E R12, desc[UR6][R12.64] ;  /* 0x000000060c0c7981 */ /* 0x000f22000c1e1900 */
[----:B-1----:R-:W-:Y:S02]  /*0880*/  IADD3 R23, PT, PT, R7, 0x3, RZ ;  /* 0x0000000307177810 */ /* 0x002fe40007ffe0ff */
[----:B------:R-:W-:-:S03]  /*0890*/  IADD3 R29, PT, PT, R29, R0, RZ ;  /* 0x000000001d1d7210 */ /* 0x000fc60007ffe0ff */
[----:B------:R-:W-:-:S04]  /*08a0*/  IMAD.WIDE.U32 R10, R23, 0x4, R10 ;  /* 0x00000004170a7825 */ /* 0x000fc800078e000a */
[----:B------:R-:W-:-:S04]  /*08b0*/  IMAD.WIDE.U32 R8, R29, 0x4, R8 ;  /* 0x000000041d087825 */ /* 0x000fc800078e0008 */
[----:B----4-:R-:W-:-:S05]  /*08c0*/  FFMA R7, R18, R12, R25 ;  /* 0x0000000c12077223 */ /* 0x010fca0000000019 */
[----:B------:R3:W-:Y:S04]  /*08d0*/  STG.E desc[UR6][R14.64], R7 ;  /* 0x000000070e007986 */ /* 0x0007e8000c101906 */
[----:B------:R-:W2:Y:S04]  /*08e0*/  LDG.E R10, desc[UR6][R10.64] ;  /* 0x000000060a0a7981 */ /* 0x000ea8000c1e1900 */
[----:B------:R-:W2:Y:S01]  /*08f0*/  LDG.E R8, desc[UR6][R8.64] ;  /* 0x0000000608087981 */ /* 0x000ea2000c1e1900 */
[----:B------:R-:W-:Y:S01]  /*0900*/  IADD3 R6, PT, PT, R6, 0x4, RZ ;  /* 0x0000000406067810 */ /* 0x000fe20007ffe0ff */
[----:B--2---:R-:W-:-:S05]  /*0910*/  FFMA R24, R10, R8, R7 ;  /* 0x000000080a187223 */ /* 0x004fca0000000007 */
[----:B------:R3:W-:Y:S02]  /*0920*/  STG.E desc[UR6][R14.64], R24 ;  /* 0x000000180e007986 */ /* 0x0007e4000c101906 */
.L_x_2:
[----:B------:R-:W-:Y:S05]  /*0930*/  @!P1 EXIT ;  /* 0x000000000000994d */ /* 0x000fea0003800000 */
[----:B------:R-:W-:Y:S02]  /*0940*/  ISETP.NE.AND P0, PT, R22, 0x1, PT ;  /* 0x000000011600780c */ /* 0x000fe40003f05270 */
[----:B------:R-:W-:-:S04]  /*0950*/  LOP3.LUT R4, R5, 0x1, RZ, 0xc0, !PT ;  /* 0x0000000105047812 */ /* 0x000fc800078ec0ff */
[----:B------:R-:W-:-:S07]  /*0960*/  ISETP.NE.U32.AND P1, PT, R4, 0x1, PT ;  /* 0x000000010400780c */ /* 0x000fce0003f25070 */
[----:B------:R-:W-:Y:S06]  /*0970*/  @!P0 BRA `(.L_x_3) ;  /* 0x00000000004c8947 */ /* 0x000fec0003800000 */
[----:B------:R-:W1:Y:S01]  /*0980*/  LDC.64 R10, c[0x0][0x380] ;  /* 0x0000e000ff0a7b82 */ /* 0x000e620000000a00 */
[----:B---3--:R-:W-:Y:S02]  /*0990*/  IMAD R7, R2, R5, R6 ;  /* 0x0000000502077224 */ /* 0x008fe400078e0206 */
        /* <DEDUP_REMOVED lines=12> */
[----:B------:R-:W2:Y:S04]  /*0a60*/  LDG.E R10, desc[UR6][R10.64] ;  /* 0x000000060a0a7981 */ /* 0x000ea8000c1e1900 */
[----:B------:R-:W2:Y:S01]  /*0a70*/  LDG.E R8, desc[UR6][R8.64] ;  /* 0x0000000608087981 */ /* 0x000ea2000c1e1900 */
[----:B------:R-:W-:Y:S01]  /*0a80*/  IADD3 R6, PT, PT, R6, 0x2, RZ ;  /* 0x0000000206067810 */ /* 0x000fe20007ffe0ff */
[----:B--2---:R-:W-:-:S05]  /*0a90*/  FFMA R24, R10, R8, R7 ;  /* 0x000000080a187223 */ /* 0x004fca0000000007 */
[----:B------:R1:W-:Y:S02]  /*0aa0*/  STG.E desc[UR6][R14.64], R24 ;  /* 0x000000180e007986 */ /* 0x0003e4000c101906 */
.L_x_3:
[----:B------:R-:W-:Y:S05]  /*0ab0*/  @P1 EXIT ;  /* 0x000000000000194d */ /* 0x000fea0003800000 */
[----:B------:R-:W4:Y:S01]  /*0ac0*/  LDC.64 R8, c[0x0][0x380] ;  /* 0x0000e000ff087b82 */ /* 0x000f220000000a00 */
[----:B------:R-:W-:Y:S02]  /*0ad0*/  IMAD R5, R2, R5, R6 ;  /* 0x0000000502057224 */ /* 0x000fe400078e0206 */
[----:B-1-3--:R-:W-:-:S05]  /*0ae0*/  IMAD R7, R6, R0, R3 ;  /* 0x0000000006077224 */ /* 0x00afca00078e0203 */
[----:B------:R-:W1:Y:S01]  /*0af0*/  LDC.64 R10, c[0x0][0x388] ;  /* 0x0000e200ff0a7b82 */ /* 0x000e620000000a00 */
[----:B----4-:R-:W-:-:S06]  /*0b00*/  IMAD.WIDE.U32 R2, R5, 0x4, R8 ;  /* 0x0000000405027825 */ /* 0x010fcc00078e0008 */
[----:B------:R-:W3:Y:S01]  /*0b10*/  LDG.E R3, desc[UR6][R2.64] ;  /* 0x0000000602037981 */ /* 0x000ee2000c1e1900 */
[----:B-1----:R-:W-:-:S06]  /*0b20*/  IMAD.WIDE.U32 R4, R7, 0x4, R10 ;  /* 0x0000000407047825 */ /* 0x002fcc00078e000a */
[----:B------:R-:W3:Y:S02]  /*0b30*/  LDG.E R4, desc[UR6][R4.64] ;  /* 0x0000000604047981 */ /* 0x000ee4000c1e1900 */
[----:B---3-5:R-:W-:-:S05]  /*0b40*/  FFMA R7, R3, R4, R24 ;  /* 0x0000000403077223 */ /* 0x028fca0000000018 */
[----:B------:R-:W-:Y:S01]  /*0b50*/  STG.E desc[UR6][R14.64], R7 ;  /* 0x000000070e007986 */ /* 0x000fe2000c101906 */
[----:B------:R-:W-:Y:S05]  /*0b60*/  EXIT ;  /* 0x000000000000794d */ /* 0x000fea0003800000 */
.L_x_4:
[----:B------:R-:W-:-:S00]  /*0b70*/  BRA `(.L_x_4) ;  /* 0xfffffffc00fc7947 */ /* 0x000fc0000383ffff */
[----:B------:R-:W-:-:S00]  /*0b80*/  NOP ;  /* 0x0000000000007918 */ /* 0x000fc00000000000 */
[----:B------:R-:W-:-:S00]  /*0b90*/  NOP ;  /* 0x0000000000007918 */ /* 0x000fc00000000000 */
[----:B------:R-:W-:-:S00]  /*0ba0*/  NOP ;  /* 0x0000000000007918 */ /* 0x000fc00000000000 */
[----:B------:R-:W-:-:S00]  /*0bb0*/  NOP ;  /* 0x0000000000007918 */ /* 0x000fc00000000000 */
[----:B------:R-:W-:-:S00]  /*0bc0*/  NOP ;  /* 0x0000000000007918 */ /* 0x000fc00000000000 */
[----:B------:R-:W-:-:S00]  /*0bd0*/  NOP ;  /* 0x0000000000007918 */ /* 0x000fc00000000000 */
[----:B------:R-:W-:-:S00]  /*0be0*/  NOP ;  /* 0x0000000000007918 */ /* 0x000fc00000000000 */
[----:B------:R-:W-:-:S00]  /*0bf0*/  NOP ;  /* 0x0000000000007918 */ /* 0x000fc00000000000 */
.L_x_5:


//--------------------- .nv.shared.reserved.0     --------------------------
	.section	.nv.shared.reserved.0,"aw",@nobits
	.weak		__nv_reservedSMEM_offset_0_alias
	.size		__nv_reservedSMEM_offset_0_alias, 0, 64
	.other		__nv_reservedSMEM_offset_0_alias,@"STO_CUDA_RESERVED_SHARED STV_DEFAULT"
__nv_reservedSMEM_offset_0_alias:
	.zero		0
	.zero		64


//--------------------- .nv.constant0._Z12MatMulKernelPfS_S_jjj --------------------------
	.section	.nv.constant0._Z12MatMulKernelPfS_S_jjj,"a",@progbits
	.sectionflags	@""
	.align	4
.nv.constant0._Z12MatMulKernelPfS_S_jjj:
	.zero		932


//--------------------- SYMBOLS --------------------------

	.type		.nv.reservedSmem.offset0,@object
	.size		.nv.reservedSmem.offset0,0x4
